//
// Generated by NVIDIA NVVM Compiler
//
// Compiler Build ID: CL-36424714
// Cuda compilation tools, release 13.0, V13.0.88
// Based on NVVM 20.0.0
//

.version 9.0
.target sm_100
.address_size 64

	// .globl	_Z11addWithCUDAPiS_S_

.visible .entry _Z11addWithCUDAPiS_S_(
	.param .u64 .ptr .align 1 _Z11addWithCUDAPiS_S__param_0,
	.param .u64 .ptr .align 1 _Z11addWithCUDAPiS_S__param_1,
	.param .u64 .ptr .align 1 _Z11addWithCUDAPiS_S__param_2
)
{
	.reg .pred 	%p<3>;
	.reg .b32 	%r<13>;
	.reg .b64 	%rd<11>;

	ld.param.u64 	%rd4, [_Z11addWithCUDAPiS_S__param_0];
	ld.param.u64 	%rd5, [_Z11addWithCUDAPiS_S__param_1];
	ld.param.u64 	%rd6, [_Z11addWithCUDAPiS_S__param_2];
	mov.u32 	%r6, %tid.x;
	mov.u32 	%r1, %ntid.x;
	mov.u32 	%r7, %ctaid.x;
	mad.lo.s32 	%r12, %r1, %r7, %r6;
	setp.gt.s32 	%p1, %r12, 49999;
	@%p1 bra 	$L__BB0_3;
	mov.u32 	%r8, %nctaid.x;
	mul.lo.s32 	%r3, %r1, %r8;
	cvta.to.global.u64 	%rd1, %rd4;
	cvta.to.global.u64 	%rd2, %rd5;
	cvta.to.global.u64 	%rd3, %rd6;
$L__BB0_2:
	mul.wide.s32 	%rd7, %r12, 4;
	add.s64 	%rd8, %rd1, %rd7;
	ld.global.u32 	%r9, [%rd8];
	add.s64 	%rd9, %rd2, %rd7;
	ld.global.u32 	%r10, [%rd9];
	add.s32 	%r11, %r10, %r9;
	add.s64 	%rd10, %rd3, %rd7;
	st.global.u32 	[%rd10], %r11;
	add.s32 	%r12, %r12, %r3;
	setp.lt.s32 	%p2, %r12, 50000;
	@%p2 bra 	$L__BB0_2;
$L__BB0_3:
	ret;

}


// ===== COMPILED SASS (sm_100) =====

	.target	sm_100

	.elftype	@"ET_EXEC"


//--------------------- .note.nv.tkinfo           --------------------------
	.section	.note.nv.tkinfo,"",@"SHT_NOTE"
	.sectionflags	@"SHF_NOTE_NV_TKINFO"
	.tkinfo
        /*0018*/ 	.word	0x00000002
        /*0030*/ 	.string	""
        /*0030*/ 	.string	"ptxas"
        /*0030*/ 	.string	"Cuda compilation tools, release 13.0, V13.0.88"
        /*0030*/ 	.string	"Build cuda_13.0.r13.0/compiler.36424714_0"
        /*0030*/ 	.string	"-arch sm_100 -m 64 "



//--------------------- .note.nv.cuinfo           --------------------------
	.section	.note.nv.cuinfo,"",@"SHT_NOTE"
	.sectionflags	@"SHF_NOTE_NV_CUINFO"
        /*0018*/ 	.short	0x0002
        /*001a*/ 	.short	0x0064
        /*001c*/ 	.short	0x0082
	.zero		2


//--------------------- .nv.info                  --------------------------
	.section	.nv.info,"",@"SHT_CUDA_INFO"
	.align	4


	//----- nvinfo : EIATTR_REGCOUNT
	.align		4
        /*0000*/ 	.byte	0x04, 0x2f
        /*0002*/ 	.short	(.L_1 - .L_0)
	.align		4
.L_0:
        /*0004*/ 	.word	index@(_Z11addWithCUDAPiS_S_)
        /*0008*/ 	.word	0x00000012


	//----- nvinfo : EIATTR_FRAME_SIZE
	.align		4
.L_1:
        /*000c*/ 	.byte	0x04, 0x11
        /*000e*/ 	.short	(.L_3 - .L_2)
	.align		4
.L_2:
        /*0010*/ 	.word	index@(_Z11addWithCUDAPiS_S_)
        /*0014*/ 	.word	0x00000000


	//----- nvinfo : EIATTR_MIN_STACK_SIZE
	.align		4
.L_3:
        /*0018*/ 	.byte	0x04, 0x12
        /*001a*/ 	.short	(.L_5 - .L_4)
	.align		4
.L_4:
        /*001c*/ 	.word	index@(_Z11addWithCUDAPiS_S_)
        /*0020*/ 	.word	0x00000000
.L_5:


//--------------------- .nv.compat                --------------------------
	.section	.nv.compat,"",@"SHT_CUDA_COMPAT_INFO"
	.align	4
        /*0000*/ 	.byte	0x02, 0x09, 0x00, 0x00, 0x02, 0x02, 0x01, 0x00, 0x02, 0x05, 0x05, 0x00, 0x03, 0x07, 0x01, 0x01
        /*0010*/ 	.byte	0x02, 0x03, 0x00, 0x00, 0x02, 0x06, 0x01, 0x00, 0x04, 0x0b, 0x08, 0x00, 0x09, 0x00, 0x00, 0x00
        /*0020*/ 	.byte	0x00, 0x00, 0x00, 0x00


//--------------------- .nv.info._Z11addWithCUDAPiS_S_ --------------------------
	.section	.nv.info._Z11addWithCUDAPiS_S_,"",@"SHT_CUDA_INFO"
	.sectionflags	@""
	.align	4


	//----- nvinfo : EIATTR_CUDA_API_VERSION
	.align		4
        /*0000*/ 	.byte	0x04, 0x37
        /*0002*/ 	.short	(.L_7 - .L_6)
.L_6:
        /*0004*/ 	.word	0x00000082


	//----- nvinfo : EIATTR_KPARAM_INFO
	.align		4
.L_7:
        /*0008*/ 	.byte	0x04, 0x17
        /*000a*/ 	.short	(.L_9 - .L_8)
.L_8:
        /*000c*/ 	.word	0x00000000
        /*0010*/ 	.short	0x0002
        /*0012*/ 	.short	0x0010
        /*0014*/ 	.byte	0x00, 0xf5, 0x21, 0x00


	//----- nvinfo : EIATTR_KPARAM_INFO
	.align		4
.L_9:
        /*0018*/ 	.byte	0x04, 0x17
        /*001a*/ 	.short	(.L_11 - .L_10)
.L_10:
        /*001c*/ 	.word	0x00000000
        /*0020*/ 	.short	0x0001
        /*0022*/ 	.short	0x0008
        /*0024*/ 	.byte	0x00, 0xf5, 0x21, 0x00


	//----- nvinfo : EIATTR_KPARAM_INFO
	.align		4
.L_11:
        /*0028*/ 	.byte	0x04, 0x17
        /*002a*/ 	.short	(.L_13 - .L_12)
.L_12:
        /*002c*/ 	.word	0x00000000
        /*0030*/ 	.short	0x0000
        /*0032*/ 	.short	0x0000
        /*0034*/ 	.byte	0x00, 0xf5, 0x21, 0x00


	//----- nvinfo : EIATTR_SPARSE_MMA_MASK
	.align		4
.L_13:
        /*0038*/ 	.byte	0x03, 0x50
        /*003a*/ 	.short	0x0000


	//----- nvinfo : EIATTR_MAXREG_COUNT
	.align		4
        /*003c*/ 	.byte	0x03, 0x1b
        /*003e*/ 	.short	0x00ff


	//----- nvinfo : EIATTR_MERCURY_ISA_VERSION
	.align		4
        /*0040*/ 	.byte	0x03, 0x5f
        /*0042*/ 	.short	0x0101


	//----- nvinfo : EIATTR_VRC_CTA_INIT_COUNT
	.align		4
        /*0044*/ 	.byte	0x02, 0x4a
	.zero		1
	.zero		1


	//----- nvinfo : EIATTR_EXIT_INSTR_OFFSETS
	.align		4
        /*0048*/ 	.byte	0x04, 0x1c
        /*004a*/ 	.short	(.L_15 - .L_14)


	//   ....[0]....
.L_14:
        /*004c*/ 	.word	0x00000060


	//   ....[1]....
        /*0050*/ 	.word	0x00000170


	//----- nvinfo : EIATTR_CRS_STACK_SIZE
	.align		4
.L_15:
        /*0054*/ 	.byte	0x04, 0x1e
        /*0056*/ 	.short	(.L_17 - .L_16)
.L_16:
        /*0058*/ 	.word	0x00000000


	//----- nvinfo : EIATTR_CBANK_PARAM_SIZE
	.align		4
.L_17:
        /*005c*/ 	.byte	0x03, 0x19
        /*005e*/ 	.short	0x0018


	//----- nvinfo : EIATTR_PARAM_CBANK
	.align		4
        /*0060*/ 	.byte	0x04, 0x0a
        /*0062*/ 	.short	(.L_19 - .L_18)
	.align		4
.L_18:
        /*0064*/ 	.word	index@(.nv.constant0._Z11addWithCUDAPiS_S_)
        /*0068*/ 	.short	0x0380
        /*006a*/ 	.short	0x0018


	//----- nvinfo : EIATTR_SW_WAR
	.align		4
.L_19:
        /*006c*/ 	.byte	0x04, 0x36
        /*006e*/ 	.short	(.L_21 - .L_20)
.L_20:
        /*0070*/ 	.word	0x00000008
.L_21:


//--------------------- .nv.callgraph             --------------------------
	.section	.nv.callgraph,"",@"SHT_CUDA_CALLGRAPH"
	.align	4
	.sectionentsize	8
	.align		4
        /*0000*/ 	.word	0x00000000
	.align		4
        /*0004*/ 	.word	0xffffffff
	.align		4
        /*0008*/ 	.word	0x00000000
	.align		4
        /*000c*/ 	.word	0xfffffffe
	.align		4
        /*0010*/ 	.word	0x00000000
	.align		4
        /*0014*/ 	.word	0xfffffffd
	.align		4
        /*0018*/ 	.word	0x00000000
	.align		4
        /*001c*/ 	.word	0xfffffffc


//--------------------- .text._Z11addWithCUDAPiS_S_ --------------------------
	.section	.text._Z11addWithCUDAPiS_S_,"ax",@progbits
	.align	128
        .global         _Z11addWithCUDAPiS_S_
        .type           _Z11addWithCUDAPiS_S_,@function
        .size           _Z11addWithCUDAPiS_S_,(.L_x_2 - _Z11addWithCUDAPiS_S_)
        .other          _Z11addWithCUDAPiS_S_,@"STO_CUDA_ENTRY STV_DEFAULT"
_Z11addWithCUDAPiS_S_:
.text._Z11addWithCUDAPiS_S_:
[----:B------:R-:W-:Y:S01]  /*0000*/  LDC R1, c[0x0][0x37c] ;  /* 0x0000df00ff017b82 */ /* 0x000fe20000000800 */
[----:B------:R-:W0:Y:S01]  /*0010*/  S2R R0, SR_TID.X ;  /* 0x0000000000007919 */ /* 0x000e220000002100 */
[----:B------:R-:W0:Y:S01]  /*0020*/  LDCU UR4, c[0x0][0x360] ;  /* 0x00006c00ff0477ac */ /* 0x000e220008000800 */
[----:B------:R-:W0:Y:S02]  /*0030*/  S2R R3, SR_CTAID.X ;  /* 0x0000000000037919 */ /* 0x000e240000002500 */
[----:B0-----:R-:W-:-:S05]  /*0040*/  IMAD R0, R3, UR4, R0 ;  /* 0x0000000403007c24 */ /* 0x001fca000f8e0200 */
[----:B------:R-:W-:-:S13]  /*0050*/  ISETP.GT.AND P0, PT, R0, 0xc34f, PT ;  /* 0x0000c34f0000780c */ /* 0x000fda0003f04270 */
[----:B------:R-:W-:Y:S05]  /*0060*/  @P0 EXIT ;  /* 0x000000000000094d */ /* 0x000fea0003800000 */
[----:B------:R-:W0:Y:S01]  /*0070*/  LDC.64 R12, c[0x0][0x390] ;  /* 0x0000e400ff0c7b82 */ /* 0x000e220000000a00 */
[----:B------:R-:W1:Y:S01]  /*0080*/  LDCU UR5, c[0x0][0x370] ;  /* 0x00006e00ff0577ac */ /* 0x000e620008000800 */
[----:B------:R-:W2:Y:S06]  /*0090*/  LDCU.64 UR6, c[0x0][0x358] ;  /* 0x00006b00ff0677ac */ /* 0x000eac0008000a00 */
[----:B------:R-:W3:Y:S08]  /*00a0*/  LDC.64 R8, c[0x0][0x380] ;  /* 0x0000e000ff087b82 */ /* 0x000ef00000000a00 */
[----:B------:R-:W4:Y:S01]  /*00b0*/  LDC.64 R10, c[0x0][0x388] ;  /* 0x0000e200ff0a7b82 */ /* 0x000f220000000a00 */
[----:B-1----:R-:W-:-:S12]  /*00c0*/  UIMAD UR4, UR4, UR5, URZ ;  /* 0x00000005040472a4 */ /* 0x002fd8000f8e02ff */
.L_x_0:
[----:B---3--:R-:W-:-:S04]  /*00d0*/  IMAD.WIDE R2, R0, 0x4, R8 ;  /* 0x0000000400027825 */ /* 0x008fc800078e0208 */
[C---:B----4-:R-:W-:Y:S02]  /*00e0*/  IMAD.WIDE R4, R0.reuse, 0x4, R10 ;  /* 0x0000000400047825 */ /* 0x050fe400078e020a */
[----:B--2---:R-:W2:Y:S04]  /*00f0*/  LDG.E R2, desc[UR6][R2.64] ;  /* 0x0000000602027981 */ /* 0x004ea8000c1e1900 */
[----:B------:R-:W2:Y:S01]  /*0100*/  LDG.E R5, desc[UR6][R4.64] ;  /* 0x0000000604057981 */ /* 0x000ea2000c1e1900 */
[C---:B01----:R-:W-:Y:S01]  /*0110*/  IMAD.WIDE R6, R0.reuse, 0x4, R12 ;  /* 0x0000000400067825 */ /* 0x043fe200078e020c */
[----:B------:R-:W-:-:S04]  /*0120*/  IADD3 R0, PT, PT, R0, UR4, RZ ;  /* 0x0000000400007c10 */ /* 0x000fc8000fffe0ff */
[----:B------:R-:W-:Y:S02]  /*0130*/  ISETP.GE.AND P0, PT, R0, 0xc350, PT ;  /* 0x0000c3500000780c */ /* 0x000fe40003f06270 */
[----:B--2---:R-:W-:-:S05]  /*0140*/  IADD3 R15, PT, PT, R2, R5, RZ ;  /* 0x00000005020f7210 */ /* 0x004fca0007ffe0ff */
[----:B------:R1:W-:Y:S06]  /*0150*/  STG.E desc[UR6][R6.64], R15 ;  /* 0x0000000f06007986 */ /* 0x0003ec000c101906 */
[----:B------:R-:W-:Y:S05]  /*0160*/  @!P0 BRA `(.L_x_0) ;  /* 0xfffffffc00d88947 */ /* 0x000fea000383ffff */
[----:B------:R-:W-:Y:S05]  /*0170*/  EXIT ;  /* 0x000000000000794d */ /* 0x000fea0003800000 */
.L_x_1:
[----:B------:R-:W-:-:S00]  /*0180*/  BRA `(.L_x_1) ;  /* 0xfffffffc00fc7947 */ /* 0x000fc0000383ffff */
[----:B------:R-:W-:-:S00]  /*0190*/  NOP ;  /* 0x0000000000007918 */ /* 0x000fc00000000000 */
        /* <DEDUP_REMOVED lines=14> */
.L_x_2:


//--------------------- .nv.shared.reserved.0     --------------------------
	.section	.nv.shared.reserved.0,"aw",@nobits
	.weak		__nv_reservedSMEM_offset_0_alias
	.size		__nv_reservedSMEM_offset_0_alias, 0, 64
	.other		__nv_reservedSMEM_offset_0_alias,@"STO_CUDA_RESERVED_SHARED STV_DEFAULT"
__nv_reservedSMEM_offset_0_alias:
	.zero		0
	.zero		64


//--------------------- .nv.constant0._Z11addWithCUDAPiS_S_ --------------------------
	.section	.nv.constant0._Z11addWithCUDAPiS_S_,"a",@progbits
	.sectionflags	@""
	.align	4
.nv.constant0._Z11addWithCUDAPiS_S_:
	.zero		920


//--------------------- SYMBOLS --------------------------

	.type		.nv.reservedSmem.offset0,@object
	.size		.nv.reservedSmem.offset0,0x4
